//
// Generated by NVIDIA NVVM Compiler
//
// Compiler Build ID: CL-36424714
// Cuda compilation tools, release 13.0, V13.0.88
// Based on NVVM 20.0.0
//

.version 9.0
.target sm_100
.address_size 64

	// .globl	_Z3dotPfS_S_
// _ZZ3dotPfS_S_E5cache has been demoted

.visible .entry _Z3dotPfS_S_(
	.param .u64 .ptr .align 1 _Z3dotPfS_S__param_0,
	.param .u64 .ptr .align 1 _Z3dotPfS_S__param_1,
	.param .u64 .ptr .align 1 _Z3dotPfS_S__param_2
)
{
	.reg .pred 	%p<7>;
	.reg .b32 	%r<18>;
	.reg .b32 	%f<14>;
	.reg .b64 	%rd<12>;
	// demoted variable
	.shared .align 4 .b8 _ZZ3dotPfS_S_E5cache[4096];
	ld.param.u64 	%rd3, [_Z3dotPfS_S__param_0];
	ld.param.u64 	%rd4, [_Z3dotPfS_S__param_1];
	ld.param.u64 	%rd5, [_Z3dotPfS_S__param_2];
	mov.u32 	%r1, %tid.x;
	mov.u32 	%r2, %ctaid.x;
	mov.u32 	%r17, %ntid.x;
	mad.lo.s32 	%r16, %r2, %r17, %r1;
	setp.gt.s32 	%p1, %r16, 5119;
	mov.f32 	%f13, 0f00000000;
	@%p1 bra 	$L__BB0_3;
	mov.u32 	%r11, %nctaid.x;
	mul.lo.s32 	%r5, %r17, %r11;
	cvta.to.global.u64 	%rd1, %rd3;
	cvta.to.global.u64 	%rd2, %rd4;
	mov.f32 	%f13, 0f00000000;
$L__BB0_2:
	mul.wide.s32 	%rd6, %r16, 4;
	add.s64 	%rd7, %rd1, %rd6;
	ld.global.f32 	%f6, [%rd7];
	add.s64 	%rd8, %rd2, %rd6;
	ld.global.f32 	%f7, [%rd8];
	fma.rn.f32 	%f13, %f6, %f7, %f13;
	add.s32 	%r16, %r16, %r5;
	setp.lt.s32 	%p2, %r16, 5120;
	@%p2 bra 	$L__BB0_2;
$L__BB0_3:
	shl.b32 	%r12, %r1, 2;
	mov.u32 	%r13, _ZZ3dotPfS_S_E5cache;
	add.s32 	%r8, %r13, %r12;
	st.shared.f32 	[%r8], %f13;
	bar.sync 	0;
	setp.lt.u32 	%p3, %r17, 2;
	@%p3 bra 	$L__BB0_7;
$L__BB0_4:
	shr.u32 	%r10, %r17, 1;
	setp.ge.u32 	%p4, %r1, %r10;
	@%p4 bra 	$L__BB0_6;
	shl.b32 	%r14, %r10, 2;
	add.s32 	%r15, %r8, %r14;
	ld.shared.f32 	%f8, [%r15];
	ld.shared.f32 	%f9, [%r8];
	add.f32 	%f10, %f8, %f9;
	st.shared.f32 	[%r8], %f10;
$L__BB0_6:
	bar.sync 	0;
	setp.gt.u32 	%p5, %r17, 3;
	mov.u32 	%r17, %r10;
	@%p5 bra 	$L__BB0_4;
$L__BB0_7:
	setp.ne.s32 	%p6, %r1, 0;
	@%p6 bra 	$L__BB0_9;
	ld.shared.f32 	%f11, [_ZZ3dotPfS_S_E5cache];
	cvta.to.global.u64 	%rd9, %rd5;
	mul.wide.u32 	%rd10, %r2, 4;
	add.s64 	%rd11, %rd9, %rd10;
	st.global.f32 	[%rd11], %f11;
$L__BB0_9:
	ret;

}


// ===== COMPILED SASS (sm_100) =====

	.target	sm_100

	.elftype	@"ET_EXEC"


//--------------------- .note.nv.tkinfo           --------------------------
	.section	.note.nv.tkinfo,"",@"SHT_NOTE"
	.sectionflags	@"SHF_NOTE_NV_TKINFO"
	.tkinfo
        /*0018*/ 	.word	0x00000002
        /*0030*/ 	.string	""
        /*0030*/ 	.string	"ptxas"
        /*0030*/ 	.string	"Cuda compilation tools, release 13.0, V13.0.88"
        /*0030*/ 	.string	"Build cuda_13.0.r13.0/compiler.36424714_0"
        /*0030*/ 	.string	"-arch sm_100 -m 64 "



//--------------------- .note.nv.cuinfo           --------------------------
	.section	.note.nv.cuinfo,"",@"SHT_NOTE"
	.sectionflags	@"SHF_NOTE_NV_CUINFO"
        /*0018*/ 	.short	0x0002
        /*001a*/ 	.short	0x0064
        /*001c*/ 	.short	0x0082
	.zero		2


//--------------------- .nv.info                  --------------------------
	.section	.nv.info,"",@"SHT_CUDA_INFO"
	.align	4


	//----- nvinfo : EIATTR_REGCOUNT
	.align		4
        /*0000*/ 	.byte	0x04, 0x2f
        /*0002*/ 	.short	(.L_1 - .L_0)
	.align		4
.L_0:
        /*0004*/ 	.word	index@(_Z3dotPfS_S_)
        /*0008*/ 	.word	0x00000012


	//----- nvinfo : EIATTR_FRAME_SIZE
	.align		4
.L_1:
        /*000c*/ 	.byte	0x04, 0x11
        /*000e*/ 	.short	(.L_3 - .L_2)
	.align		4
.L_2:
        /*0010*/ 	.word	index@(_Z3dotPfS_S_)
        /*0014*/ 	.word	0x00000000


	//----- nvinfo : EIATTR_MIN_STACK_SIZE
	.align		4
.L_3:
        /*0018*/ 	.byte	0x04, 0x12
        /*001a*/ 	.short	(.L_5 - .L_4)
	.align		4
.L_4:
        /*001c*/ 	.word	index@(_Z3dotPfS_S_)
        /*0020*/ 	.word	0x00000000
.L_5:


//--------------------- .nv.compat                --------------------------
	.section	.nv.compat,"",@"SHT_CUDA_COMPAT_INFO"
	.align	4
        /*0000*/ 	.byte	0x02, 0x09, 0x00, 0x00, 0x02, 0x02, 0x01, 0x00, 0x02, 0x05, 0x05, 0x00, 0x03, 0x07, 0x01, 0x01
        /*0010*/ 	.byte	0x02, 0x03, 0x00, 0x00, 0x02, 0x06, 0x01, 0x00, 0x04, 0x0b, 0x08, 0x00, 0x09, 0x00, 0x00, 0x00
        /*0020*/ 	.byte	0x00, 0x00, 0x00, 0x00


//--------------------- .nv.info._Z3dotPfS_S_     --------------------------
	.section	.nv.info._Z3dotPfS_S_,"",@"SHT_CUDA_INFO"
	.sectionflags	@""
	.align	4


	//----- nvinfo : EIATTR_CUDA_API_VERSION
	.align		4
        /*0000*/ 	.byte	0x04, 0x37
        /*0002*/ 	.short	(.L_7 - .L_6)
.L_6:
        /*0004*/ 	.word	0x00000082


	//----- nvinfo : EIATTR_KPARAM_INFO
	.align		4
.L_7:
        /*0008*/ 	.byte	0x04, 0x17
        /*000a*/ 	.short	(.L_9 - .L_8)
.L_8:
        /*000c*/ 	.word	0x00000000
        /*0010*/ 	.short	0x0002
        /*0012*/ 	.short	0x0010
        /*0014*/ 	.byte	0x00, 0xf5, 0x21, 0x00


	//----- nvinfo : EIATTR_KPARAM_INFO
	.align		4
.L_9:
        /*0018*/ 	.byte	0x04, 0x17
        /*001a*/ 	.short	(.L_11 - .L_10)
.L_10:
        /*001c*/ 	.word	0x00000000
        /*0020*/ 	.short	0x0001
        /*0022*/ 	.short	0x0008
        /*0024*/ 	.byte	0x00, 0xf5, 0x21, 0x00


	//----- nvinfo : EIATTR_KPARAM_INFO
	.align		4
.L_11:
        /*0028*/ 	.byte	0x04, 0x17
        /*002a*/ 	.short	(.L_13 - .L_12)
.L_12:
        /*002c*/ 	.word	0x00000000
        /*0030*/ 	.short	0x0000
        /*0032*/ 	.short	0x0000
        /*0034*/ 	.byte	0x00, 0xf5, 0x21, 0x00


	//----- nvinfo : EIATTR_SPARSE_MMA_MASK
	.align		4
.L_13:
        /*0038*/ 	.byte	0x03, 0x50
        /*003a*/ 	.short	0x0000


	//----- nvinfo : EIATTR_MAXREG_COUNT
	.align		4
        /*003c*/ 	.byte	0x03, 0x1b
        /*003e*/ 	.short	0x00ff


	//----- nvinfo : EIATTR_NUM_BARRIERS
	.align		4
        /*0040*/ 	.byte	0x02, 0x4c
        /*0042*/ 	.byte	0x01
	.zero		1


	//----- nvinfo : EIATTR_MERCURY_ISA_VERSION
	.align		4
        /*0044*/ 	.byte	0x03, 0x5f
        /*0046*/ 	.short	0x0101


	//----- nvinfo : EIATTR_VRC_CTA_INIT_COUNT
	.align		4
        /*0048*/ 	.byte	0x02, 0x4a
	.zero		1
	.zero		1


	//----- nvinfo : EIATTR_EXIT_INSTR_OFFSETS
	.align		4
        /*004c*/ 	.byte	0x04, 0x1c
        /*004e*/ 	.short	(.L_15 - .L_14)


	//   ....[0]....
.L_14:
        /*0050*/ 	.word	0x000002d0


	//   ....[1]....
        /*0054*/ 	.word	0x00000350


	//----- nvinfo : EIATTR_CRS_STACK_SIZE
	.align		4
.L_15:
        /*0058*/ 	.byte	0x04, 0x1e
        /*005a*/ 	.short	(.L_17 - .L_16)
.L_16:
        /*005c*/ 	.word	0x00000000


	//----- nvinfo : EIATTR_CBANK_PARAM_SIZE
	.align		4
.L_17:
        /*0060*/ 	.byte	0x03, 0x19
        /*0062*/ 	.short	0x0018


	//----- nvinfo : EIATTR_PARAM_CBANK
	.align		4
        /*0064*/ 	.byte	0x04, 0x0a
        /*0066*/ 	.short	(.L_19 - .L_18)
	.align		4
.L_18:
        /*0068*/ 	.word	index@(.nv.constant0._Z3dotPfS_S_)
        /*006c*/ 	.short	0x0380
        /*006e*/ 	.short	0x0018


	//----- nvinfo : EIATTR_SW_WAR
	.align		4
.L_19:
        /*0070*/ 	.byte	0x04, 0x36
        /*0072*/ 	.short	(.L_21 - .L_20)
.L_20:
        /*0074*/ 	.word	0x00000008
.L_21:


//--------------------- .nv.callgraph             --------------------------
	.section	.nv.callgraph,"",@"SHT_CUDA_CALLGRAPH"
	.align	4
	.sectionentsize	8
	.align		4
        /*0000*/ 	.word	0x00000000
	.align		4
        /*0004*/ 	.word	0xffffffff
	.align		4
        /*0008*/ 	.word	0x00000000
	.align		4
        /*000c*/ 	.word	0xfffffffe
	.align		4
        /*0010*/ 	.word	0x00000000
	.align		4
        /*0014*/ 	.word	0xfffffffd
	.align		4
        /*0018*/ 	.word	0x00000000
	.align		4
        /*001c*/ 	.word	0xfffffffc


//--------------------- .text._Z3dotPfS_S_        --------------------------
	.section	.text._Z3dotPfS_S_,"ax",@progbits
	.align	128
        .global         _Z3dotPfS_S_
        .type           _Z3dotPfS_S_,@function
        .size           _Z3dotPfS_S_,(.L_x_6 - _Z3dotPfS_S_)
        .other          _Z3dotPfS_S_,@"STO_CUDA_ENTRY STV_DEFAULT"
_Z3dotPfS_S_:
.text._Z3dotPfS_S_:
[----:B------:R-:W-:Y:S01]  /*0000*/  LDC R1, c[0x0][0x37c] ;  /* 0x0000df00ff017b82 */ /* 0x000fe20000000800 */
[----:B------:R-:W0:Y:S01]  /*0010*/  S2R R12, SR_TID.X ;  /* 0x00000000000c7919 */ /* 0x000e220000002100 */
[----:B------:R-:W1:Y:S01]  /*0020*/  LDCU UR4, c[0x0][0x360] ;  /* 0x00006c00ff0477ac */ /* 0x000e620008000800 */
[----:B------:R-:W-:Y:S01]  /*0030*/  BSSY.RECONVERGENT B0, `(.L_x_0) ;  /* 0x0000015000007945 */ /* 0x000fe20003800200 */
[----:B------:R-:W-:Y:S01]  /*0040*/  IMAD.MOV.U32 R11, RZ, RZ, RZ ;  /* 0x000000ffff0b7224 */ /* 0x000fe200078e00ff */
[----:B------:R-:W0:Y:S01]  /*0050*/  S2R R13, SR_CTAID.X ;  /* 0x00000000000d7919 */ /* 0x000e220000002500 */
[----:B------:R-:W2:Y:S01]  /*0060*/  LDCU.64 UR6, c[0x0][0x358] ;  /* 0x00006b00ff0677ac */ /* 0x000ea20008000a00 */
[----:B-1----:R-:W-:Y:S02]  /*0070*/  IMAD.U32 R10, RZ, RZ, UR4 ;  /* 0x00000004ff0a7e24 */ /* 0x002fe4000f8e00ff */
[----:B0-----:R-:W-:-:S05]  /*0080*/  IMAD R0, R13, UR4, R12 ;  /* 0x000000040d007c24 */ /* 0x001fca000f8e020c */
[----:B------:R-:W-:-:S13]  /*0090*/  ISETP.GT.AND P0, PT, R0, 0x13ff, PT ;  /* 0x000013ff0000780c */ /* 0x000fda0003f04270 */
[----:B--2---:R-:W-:Y:S05]  /*00a0*/  @P0 BRA `(.L_x_1) ;  /* 0x0000000000340947 */ /* 0x004fea0003800000 */
[----:B------:R-:W0:Y:S01]  /*00b0*/  LDC.64 R6, c[0x0][0x380] ;  /* 0x0000e000ff067b82 */ /* 0x000e220000000a00 */
[----:B------:R-:W1:Y:S01]  /*00c0*/  LDCU UR4, c[0x0][0x370] ;  /* 0x00006e00ff0477ac */ /* 0x000e620008000800 */
[----:B------:R-:W-:-:S06]  /*00d0*/  HFMA2 R11, -RZ, RZ, 0, 0 ;  /* 0x00000000ff0b7431 */ /* 0x000fcc00000001ff */
[----:B------:R-:W2:Y:S01]  /*00e0*/  LDC.64 R8, c[0x0][0x388] ;  /* 0x0000e200ff087b82 */ /* 0x000ea20000000a00 */
[----:B-1----:R-:W-:-:S07]  /*00f0*/  IMAD R15, R10, UR4, RZ ;  /* 0x000000040a0f7c24 */ /* 0x002fce000f8e02ff */
.L_x_2:
[----:B0-----:R-:W-:-:S04]  /*0100*/  IMAD.WIDE R2, R0, 0x4, R6 ;  /* 0x0000000400027825 */ /* 0x001fc800078e0206 */
[----:B--2---:R-:W-:Y:S02]  /*0110*/  IMAD.WIDE R4, R0, 0x4, R8 ;  /* 0x0000000400047825 */ /* 0x004fe400078e0208 */
[----:B------:R-:W2:Y:S04]  /*0120*/  LDG.E R2, desc[UR6][R2.64] ;  /* 0x0000000602027981 */ /* 0x000ea8000c1e1900 */
[----:B------:R-:W2:Y:S01]  /*0130*/  LDG.E R4, desc[UR6][R4.64] ;  /* 0x0000000604047981 */ /* 0x000ea2000c1e1900 */
[----:B------:R-:W-:-:S05]  /*0140*/  IMAD.IADD R0, R15, 0x1, R0 ;  /* 0x000000010f007824 */ /* 0x000fca00078e0200 */
[----:B------:R-:W-:Y:S01]  /*0150*/  ISETP.GE.AND P0, PT, R0, 0x1400, PT ;  /* 0x000014000000780c */ /* 0x000fe20003f06270 */
[----:B--2---:R-:W-:-:S12]  /*0160*/  FFMA R11, R2, R4, R11 ;  /* 0x00000004020b7223 */ /* 0x004fd8000000000b */
[----:B------:R-:W-:Y:S05]  /*0170*/  @!P0 BRA `(.L_x_2) ;  /* 0xfffffffc00e08947 */ /* 0x000fea000383ffff */
.L_x_1:
[----:B------:R-:W-:Y:S05]  /*0180*/  BSYNC.RECONVERGENT B0 ;  /* 0x0000000000007941 */ /* 0x000fea0003800200 */
.L_x_0:
[----:B------:R-:W0:Y:S01]  /*0190*/  S2UR UR5, SR_CgaCtaId ;  /* 0x00000000000579c3 */ /* 0x000e220000008800 */
[----:B------:R-:W-:Y:S01]  /*01a0*/  UMOV UR4, 0x400 ;  /* 0x0000040000047882 */ /* 0x000fe20000000000 */
[----:B------:R-:W-:Y:S02]  /*01b0*/  ISETP.GE.U32.AND P1, PT, R10, 0x2, PT ;  /* 0x000000020a00780c */ /* 0x000fe40003f26070 */
[----:B------:R-:W-:Y:S01]  /*01c0*/  ISETP.NE.AND P0, PT, R12, RZ, PT ;  /* 0x000000ff0c00720c */ /* 0x000fe20003f05270 */
[----:B0-----:R-:W-:-:S06]  /*01d0*/  ULEA UR4, UR5, UR4, 0x18 ;  /* 0x0000000405047291 */ /* 0x001fcc000f8ec0ff */
[----:B------:R-:W-:-:S05]  /*01e0*/  LEA R0, R12, UR4, 0x2 ;  /* 0x000000040c007c11 */ /* 0x000fca000f8e10ff */
[----:B------:R0:W-:Y:S01]  /*01f0*/  STS [R0], R11 ;  /* 0x0000000b00007388 */ /* 0x0001e20000000800 */
[----:B------:R-:W-:Y:S06]  /*0200*/  BAR.SYNC.DEFER_BLOCKING 0x0 ;  /* 0x0000000000007b1d */ /* 0x000fec0000010000 */
[----:B------:R-:W-:Y:S05]  /*0210*/  @!P1 BRA `(.L_x_3) ;  /* 0x00000000002c9947 */ /* 0x000fea0003800000 */
.L_x_4:
[----:B------:R-:W-:-:S04]  /*0220*/  SHF.R.U32.HI R5, RZ, 0x1, R10 ;  /* 0x00000001ff057819 */ /* 0x000fc8000001160a */
[----:B------:R-:W-:-:S13]  /*0230*/  ISETP.GE.U32.AND P1, PT, R12, R5, PT ;  /* 0x000000050c00720c */ /* 0x000fda0003f26070 */
[----:B------:R-:W-:Y:S01]  /*0240*/  @!P1 LEA R2, R5, R0, 0x2 ;  /* 0x0000000005029211 */ /* 0x000fe200078e10ff */
[----:B------:R-:W-:Y:S05]  /*0250*/  @!P1 LDS R3, [R0] ;  /* 0x0000000000039984 */ /* 0x000fea0000000800 */
[----:B------:R-:W1:Y:S02]  /*0260*/  @!P1 LDS R2, [R2] ;  /* 0x0000000002029984 */ /* 0x000e640000000800 */
[----:B-1----:R-:W-:-:S05]  /*0270*/  @!P1 FADD R3, R2, R3 ;  /* 0x0000000302039221 */ /* 0x002fca0000000000 */
[----:B------:R1:W-:Y:S01]  /*0280*/  @!P1 STS [R0], R3 ;  /* 0x0000000300009388 */ /* 0x0003e20000000800 */
[----:B------:R-:W-:Y:S01]  /*0290*/  BAR.SYNC.DEFER_BLOCKING 0x0 ;  /* 0x0000000000007b1d */ /* 0x000fe20000010000 */
[----:B------:R-:W-:Y:S02]  /*02a0*/  ISETP.GT.U32.AND P1, PT, R10, 0x3, PT ;  /* 0x000000030a00780c */ /* 0x000fe40003f24070 */
[----:B------:R-:W-:-:S11]  /*02b0*/  MOV R10, R5 ;  /* 0x00000005000a7202 */ /* 0x000fd60000000f00 */
[----:B-1----:R-:W-:Y:S05]  /*02c0*/  @P1 BRA `(.L_x_4) ;  /* 0xfffffffc00d41947 */ /* 0x002fea000383ffff */
.L_x_3:
[----:B------:R-:W-:Y:S05]  /*02d0*/  @P0 EXIT ;  /* 0x000000000000094d */ /* 0x000fea0003800000 */
[----:B------:R-:W1:Y:S01]  /*02e0*/  S2UR UR5, SR_CgaCtaId ;  /* 0x00000000000579c3 */ /* 0x000e620000008800 */
[----:B------:R-:W-:-:S07]  /*02f0*/  UMOV UR4, 0x400 ;  /* 0x0000040000047882 */ /* 0x000fce0000000000 */
[----:B------:R-:W2:Y:S01]  /*0300*/  LDC.64 R2, c[0x0][0x390] ;  /* 0x0000e400ff027b82 */ /* 0x000ea20000000a00 */
[----:B-1----:R-:W-:Y:S01]  /*0310*/  ULEA UR4, UR5, UR4, 0x18 ;  /* 0x0000000405047291 */ /* 0x002fe2000f8ec0ff */
[----:B--2---:R-:W-:-:S08]  /*0320*/  IMAD.WIDE.U32 R2, R13, 0x4, R2 ;  /* 0x000000040d027825 */ /* 0x004fd000078e0002 */
[----:B------:R-:W1:Y:S04]  /*0330*/  LDS R5, [UR4] ;  /* 0x00000004ff057984 */ /* 0x000e680008000800 */
[----:B-1----:R-:W-:Y:S01]  /*0340*/  STG.E desc[UR6][R2.64], R5 ;  /* 0x0000000502007986 */ /* 0x002fe2000c101906 */
[----:B------:R-:W-:Y:S05]  /*0350*/  EXIT ;  /* 0x000000000000794d */ /* 0x000fea0003800000 */
.L_x_5:
[----:B------:R-:W-:-:S00]  /*0360*/  BRA `(.L_x_5) ;  /* 0xfffffffc00fc7947 */ /* 0x000fc0000383ffff */
[----:B------:R-:W-:-:S00]  /*0370*/  NOP ;  /* 0x0000000000007918 */ /* 0x000fc00000000000 */
        /* <DEDUP_REMOVED lines=8> */
.L_x_6:


//--------------------- .nv.shared._Z3dotPfS_S_   --------------------------
	.section	.nv.shared._Z3dotPfS_S_,"aw",@nobits
	.sectionflags	@""
	.align	4
.nv.shared._Z3dotPfS_S_:
	.zero		5120


//--------------------- .nv.shared.reserved.0     --------------------------
	.section	.nv.shared.reserved.0,"aw",@nobits
	.weak		__nv_reservedSMEM_offset_0_alias
	.size		__nv_reservedSMEM_offset_0_alias, 0, 64
	.other		__nv_reservedSMEM_offset_0_alias,@"STO_CUDA_RESERVED_SHARED STV_DEFAULT"
__nv_reservedSMEM_offset_0_alias:
	.zero		0
	.zero		64


//--------------------- .nv.constant0._Z3dotPfS_S_ --------------------------
	.section	.nv.constant0._Z3dotPfS_S_,"a",@progbits
	.sectionflags	@""
	.align	4
.nv.constant0._Z3dotPfS_S_:
	.zero		920


//--------------------- SYMBOLS --------------------------

	.type		.nv.reservedSmem.offset0,@object
	.size		.nv.reservedSmem.offset0,0x4
	.type		.nv.reservedSmem.cap,@object
	.size		.nv.reservedSmem.cap,0x4
